	.headerflags	@"EF_CUDA_TEXMODE_UNIFIED EF_CUDA_64BIT_ADDRESS EF_CUDA_ACCELERATORS EF_CUDA_SM90 EF_CUDA_VIRTUAL_SM(EF_CUDA_SM90)"
	.elftype	@"ET_EXEC"


//--------------------- .nv.info                  --------------------------
	.section	.nv.info,"",@"SHT_CUDA_INFO"
	.align	4


	//----- nvinfo : EIATTR_REGCOUNT
	.align		4
        /*0000*/ 	.byte	0x04, 0x2f
        /*0002*/ 	.short	(.L_3 - .L_2)
	.align		4
.L_2:
        /*0004*/ 	.word	index@(triton_poi_fused_add_div_sqrt_16)
        /*0008*/ 	.word	0x00000020


	//----- nvinfo : EIATTR_MIN_STACK_SIZE
	.align		4
.L_3:
        /*000c*/ 	.byte	0x04, 0x12
        /*000e*/ 	.short	(.L_5 - .L_4)
	.align		4
.L_4:
        /*0010*/ 	.word	index@(triton_poi_fused_add_div_sqrt_16)
        /*0014*/ 	.word	0x00000000


	//----- nvinfo : EIATTR_FRAME_SIZE
	.align		4
.L_5:
        /*0018*/ 	.byte	0x04, 0x11
        /*001a*/ 	.short	(.L_7 - .L_6)
	.align		4
.L_6:
        /*001c*/ 	.word	index@(triton_poi_fused_add_div_sqrt_16)
        /*0020*/ 	.word	0x00000000


	//----- nvinfo : EIATTR_MIN_STACK_SIZE
	.align		4
.L_7:
        /*0024*/ 	.byte	0x04, 0x12
        /*0026*/ 	.short	(.L_9 - .L_8)
	.align		4
.L_8:
        /*0028*/ 	.word	index@(triton_poi_fused_add_div_sqrt_16)
        /*002c*/ 	.word	0x00000000
.L_9:


//--------------------- .nv.info.triton_poi_fused_add_div_sqrt_16 --------------------------
	.section	.nv.info.triton_poi_fused_add_div_sqrt_16,"",@"SHT_CUDA_INFO"
	.sectionflags	@""
	.align	4


	//----- nvinfo : EIATTR_CUDA_API_VERSION
	.align		4
        /*0000*/ 	.byte	0x04, 0x37
        /*0002*/ 	.short	(.L_11 - .L_10)
.L_10:
        /*0004*/ 	.word	0x0000007c


	//----- nvinfo : EIATTR_KPARAM_INFO
	.align		4
.L_11:
        /*0008*/ 	.byte	0x04, 0x17
        /*000a*/ 	.short	(.L_13 - .L_12)
.L_12:
        /*000c*/ 	.word	0x00000000
        /*0010*/ 	.short	0x0002
        /*0012*/ 	.short	0x0010
        /*0014*/ 	.byte	0x00, 0xf0, 0x11, 0x00


	//----- nvinfo : EIATTR_KPARAM_INFO
	.align		4
.L_13:
        /*0018*/ 	.byte	0x04, 0x17
        /*001a*/ 	.short	(.L_15 - .L_14)
.L_14:
        /*001c*/ 	.word	0x00000000
        /*0020*/ 	.short	0x0001
        /*0022*/ 	.short	0x0008
        /*0024*/ 	.byte	0x00, 0xf4, 0x21, 0x00


	//----- nvinfo : EIATTR_KPARAM_INFO
	.align		4
.L_15:
        /*0028*/ 	.byte	0x04, 0x17
        /*002a*/ 	.short	(.L_17 - .L_16)
.L_16:
        /*002c*/ 	.word	0x00000000
        /*0030*/ 	.short	0x0000
        /*0032*/ 	.short	0x0000
        /*0034*/ 	.byte	0x00, 0xf4, 0x21, 0x00


	//----- nvinfo : EIATTR_SPARSE_MMA_MASK
	.align		4
.L_17:
        /*0038*/ 	.byte	0x03, 0x50
        /*003a*/ 	.short	0x0000


	//----- nvinfo : EIATTR_MAXREG_COUNT
	.align		4
        /*003c*/ 	.byte	0x03, 0x1b
        /*003e*/ 	.short	0x00ff


	//----- nvinfo : EIATTR_EXIT_INSTR_OFFSETS
	.align		4
        /*0040*/ 	.byte	0x04, 0x1c
        /*0042*/ 	.short	(.L_19 - .L_18)


	//   ....[0]....
.L_18:
        /*0044*/ 	.word	0x000009a0


	//   ....[1]....
        /*0048*/ 	.word	0x000009c0


	//----- nvinfo : EIATTR_REQNTID
	.align		4
.L_19:
        /*004c*/ 	.byte	0x04, 0x10
        /*004e*/ 	.short	(.L_21 - .L_20)
.L_20:
        /*0050*/ 	.word	0x00000080
        /*0054*/ 	.word	0x00000001
        /*0058*/ 	.word	0x00000001


	//----- nvinfo : EIATTR_CBANK_PARAM_SIZE
	.align		4
.L_21:
        /*005c*/ 	.byte	0x03, 0x19
        /*005e*/ 	.short	0x0014


	//----- nvinfo : EIATTR_PARAM_CBANK
	.align		4
        /*0060*/ 	.byte	0x04, 0x0a
        /*0062*/ 	.short	(.L_23 - .L_22)
	.align		4
.L_22:
        /*0064*/ 	.word	index@(.nv.constant0.triton_poi_fused_add_div_sqrt_16)
        /*0068*/ 	.short	0x0210
        /*006a*/ 	.short	0x0014


	//----- nvinfo : EIATTR_SW_WAR
	.align		4
.L_23:
        /*006c*/ 	.byte	0x04, 0x36
        /*006e*/ 	.short	(.L_25 - .L_24)
.L_24:
        /*0070*/ 	.word	0x00000008
.L_25:


//--------------------- .nv.callgraph             --------------------------
	.section	.nv.callgraph,"",@"SHT_CUDA_CALLGRAPH"
	.align	4
	.sectionentsize	8
	.align		4
        /*0000*/ 	.word	0x00000000
	.align		4
        /*0004*/ 	.word	0xffffffff
	.align		4
        /*0008*/ 	.word	0x00000000
	.align		4
        /*000c*/ 	.word	0xfffffffe
	.align		4
        /*0010*/ 	.word	0x00000000
	.align		4
        /*0014*/ 	.word	0xfffffffd
	.align		4
        /*0018*/ 	.word	0x00000000
	.align		4
        /*001c*/ 	.word	0xfffffffc


//--------------------- .nv.constant4             --------------------------
	.section	.nv.constant4,"a",@progbits
	.align	8
	.align		8
.nv.constant4:
        /*0000*/ 	.dword	_$_str
	.align		8
        /*0008*/ 	.dword	_$_str_$_2


//--------------------- .text.triton_poi_fused_add_div_sqrt_16 --------------------------
	.section	.text.triton_poi_fused_add_div_sqrt_16,"ax",@progbits
	.align	128
        .global         triton_poi_fused_add_div_sqrt_16
        .type           triton_poi_fused_add_div_sqrt_16,@function
        .size           triton_poi_fused_add_div_sqrt_16,(.L_x_1 - triton_poi_fused_add_div_sqrt_16)
        .other          triton_poi_fused_add_div_sqrt_16,@"STO_CUDA_ENTRY STV_DEFAULT"
triton_poi_fused_add_div_sqrt_16:
.text.triton_poi_fused_add_div_sqrt_16:
[----:B------:R-:W0:Y:S01]  /*0000*/  LDC R1, c[0x0][0x28] ;  /* 0x00000a00ff017b82 */ /* 0x000e220000000800 */
[----:B------:R-:W1:Y:S01]  /*0010*/  S2R R0, SR_TID.X ;  /* 0x0000000000007919 */ /* 0x000e620000002100 */
[----:B------:R-:W-:Y:S01]  /*0020*/  HFMA2.MMA R8, -RZ, RZ, 0, 0 ;  /* 0x00000000ff087435 */ /* 0x000fe200000001ff */
[----:B------:R-:W-:Y:S01]  /*0030*/  MOV R18, RZ ;  /* 0x000000ff00127202 */ /* 0x000fe20000000f00 */
[----:B------:R-:W-:Y:S01]  /*0040*/  HFMA2.MMA R22, -RZ, RZ, 0, 0 ;  /* 0x00000000ff167435 */ /* 0x000fe200000001ff */
[----:B------:R-:W2:Y:S01]  /*0050*/  S2R R23, SR_CTAID.X ;  /* 0x0000000000177919 */ /* 0x000ea20000002500 */
[----:B------:R-:W-:Y:S01]  /*0060*/  MOV R10, RZ ;  /* 0x000000ff000a7202 */ /* 0x000fe20000000f00 */
[----:B------:R-:W-:Y:S01]  /*0070*/  HFMA2.MMA R16, -RZ, RZ, 0, 0 ;  /* 0x00000000ff107435 */ /* 0x000fe200000001ff */
[----:B------:R-:W-:Y:S01]  /*0080*/  MOV R14, RZ ;  /* 0x000000ff000e7202 */ /* 0x000fe20000000f00 */
[----:B------:R-:W-:Y:S01]  /*0090*/  HFMA2.MMA R12, -RZ, RZ, 0, 0 ;  /* 0x00000000ff0c7435 */ /* 0x000fe200000001ff */
[----:B------:R-:W-:Y:S01]  /*00a0*/  MOV R20, RZ ;  /* 0x000000ff00147202 */ /* 0x000fe20000000f00 */
[----:B------:R-:W-:Y:S01]  /*00b0*/  ULDC.64 UR4, c[0x0][0x208] ;  /* 0x0000820000047ab9 */ /* 0x000fe20000000a00 */
[----:B-1----:R-:W-:-:S04]  /*00c0*/  SHF.L.U32 R0, R0, 0x2, RZ ;  /* 0x0000000200007819 */ /* 0x002fc800000006ff */
[----:B------:R-:W-:-:S04]  /*00d0*/  LOP3.LUT R0, R0, 0x1fc, RZ, 0xc0, !PT ;  /* 0x000001fc00007812 */ /* 0x000fc800078ec0ff */
[----:B--2---:R-:W-:-:S04]  /*00e0*/  LEA R23, R23, R0, 0xa ;  /* 0x0000000017177211 */ /* 0x004fc800078e50ff */
[----:B------:R-:W-:Y:S01]  /*00f0*/  IADD3 R9, R23, 0x2, RZ ;  /* 0x0000000217097810 */ /* 0x000fe20007ffe0ff */
[----:B------:R-:W-:Y:S01]  /*0100*/  IMAD.HI R6, R23, -0x6e5d4c3b, R22 ;  /* 0x91a2b3c517067827 */ /* 0x000fe200078e0216 */
[----:B------:R-:W-:Y:S02]  /*0110*/  IADD3 R19, R23, 0x1, RZ ;  /* 0x0000000117137810 */ /* 0x000fe40007ffe0ff */
[----:B------:R-:W-:Y:S01]  /*0120*/  IADD3 R11, R23, 0x201, RZ ;  /* 0x00000201170b7810 */ /* 0x000fe20007ffe0ff */
[----:B------:R-:W-:Y:S01]  /*0130*/  IMAD.HI R8, R9, -0x6e5d4c3b, R8 ;  /* 0x91a2b3c509087827 */ /* 0x000fe200078e0208 */
[----:B------:R-:W-:Y:S02]  /*0140*/  IADD3 R15, R23, 0x3, RZ ;  /* 0x00000003170f7810 */ /* 0x000fe40007ffe0ff */
[----:B------:R-:W-:Y:S01]  /*0150*/  SHF.R.U32.HI R27, RZ, 0x1f, R6 ;  /* 0x0000001fff1b7819 */ /* 0x000fe20000011606 */
[----:B------:R-:W-:Y:S01]  /*0160*/  IMAD.HI R7, R19, -0x6e5d4c3b, R18 ;  /* 0x91a2b3c513077827 */ /* 0x000fe200078e0212 */
[----:B------:R-:W-:-:S02]  /*0170*/  SHF.R.U32.HI R25, RZ, 0x1f, R8 ;  /* 0x0000001fff197819 */ /* 0x000fc40000011608 */
[----:B------:R-:W-:Y:S01]  /*0180*/  LEA.HI.SX32 R5, R6, R27, 0x19 ;  /* 0x0000001b06057211 */ /* 0x000fe200078fcaff */
[----:B------:R-:W-:Y:S01]  /*0190*/  IMAD.HI R2, R11, -0x6e5d4c3b, R10 ;  /* 0x91a2b3c50b027827 */ /* 0x000fe200078e020a */
[----:B------:R-:W-:Y:S02]  /*01a0*/  LEA.HI.SX32 R8, R8, R25, 0x19 ;  /* 0x0000001908087211 */ /* 0x000fe400078fcaff */
[----:B------:R-:W1:Y:S01]  /*01b0*/  LDC.64 R24, c[0x0][0x218] ;  /* 0x00008600ff187b82 */ /* 0x000e620000000a00 */
[----:B------:R-:W-:Y:S01]  /*01c0*/  IMAD.HI R14, R15, -0x6e5d4c3b, R14 ;  /* 0x91a2b3c50f0e7827 */ /* 0x000fe200078e020e */
[----:B------:R-:W-:Y:S02]  /*01d0*/  SHF.R.U32.HI R10, RZ, 0x1f, R7 ;  /* 0x0000001fff0a7819 */ /* 0x000fe40000011607 */
[----:B------:R-:W-:Y:S01]  /*01e0*/  IADD3 R17, R23, 0x200, RZ ;  /* 0x0000020017117810 */ /* 0x000fe20007ffe0ff */
[----:B------:R-:W-:Y:S01]  /*01f0*/  IMAD R9, R8, -0xe1, R9 ;  /* 0xffffff1f08097824 */ /* 0x000fe200078e0209 */
[----:B------:R-:W-:Y:S01]  /*0200*/  LEA.HI.SX32 R6, R6, R27, 0x12 ;  /* 0x0000001b06067211 */ /* 0x000fe200078f92ff */
[----:B------:R-:W-:Y:S01]  /*0210*/  IMAD R5, R5, -0xe1, R23 ;  /* 0xffffff1f05057824 */ /* 0x000fe200078e0217 */
[----:B------:R-:W-:Y:S01]  /*0220*/  LEA.HI.SX32 R7, R7, R10, 0x19 ;  /* 0x0000000a07077211 */ /* 0x000fe200078fcaff */
[----:B------:R-:W-:Y:S01]  /*0230*/  IMAD.HI R0, R17, -0x6e5d4c3b, R16 ;  /* 0x91a2b3c511007827 */ /* 0x000fe200078e0210 */
[----:B------:R-:W-:-:S02]  /*0240*/  IADD3 R13, R23, 0x202, RZ ;  /* 0x00000202170d7810 */ /* 0x000fc40007ffe0ff */
[----:B------:R-:W-:Y:S01]  /*0250*/  SHF.R.U32.HI R27, RZ, 0x1f, R14 ;  /* 0x0000001fff1b7819 */ /* 0x000fe2000001160e */
[----:B------:R-:W-:Y:S01]  /*0260*/  IMAD R7, R7, -0xe1, R19 ;  /* 0xffffff1f07077824 */ /* 0x000fe200078e0213 */
[----:B------:R-:W-:Y:S01]  /*0270*/  IADD3 R21, R23, 0x203, RZ ;  /* 0x0000020317157810 */ /* 0x000fe20007ffe0ff */
[----:B------:R-:W-:Y:S01]  /*0280*/  IMAD.HI R3, R13, -0x6e5d4c3b, R12 ;  /* 0x91a2b3c50d037827 */ /* 0x000fe200078e020c */
[----:B------:R-:W-:Y:S02]  /*0290*/  LEA.HI.SX32 R10, R14, R27, 0x19 ;  /* 0x0000001b0e0a7211 */ /* 0x000fe400078fcaff */
[----:B------:R-:W-:Y:S01]  /*02a0*/  SHF.R.U32.HI R14, RZ, 0x1f, R2 ;  /* 0x0000001fff0e7819 */ /* 0x000fe20000011602 */
[----:B------:R-:W-:Y:S01]  /*02b0*/  IMAD.HI R4, R21, -0x6e5d4c3b, R20 ;  /* 0x91a2b3c515047827 */ /* 0x000fe200078e0214 */
[----:B------:R-:W-:Y:S02]  /*02c0*/  SHF.R.U32.HI R12, RZ, 0x1f, R0 ;  /* 0x0000001fff0c7819 */ /* 0x000fe40000011600 */
[----:B------:R-:W-:Y:S01]  /*02d0*/  SHF.R.U32.HI R16, RZ, 0x1f, R3 ;  /* 0x0000001fff107819 */ /* 0x000fe20000011603 */
[----:B------:R-:W-:Y:S01]  /*02e0*/  IMAD R7, R6, 0xe1, R7 ;  /* 0x000000e106077824 */ /* 0x000fe200078e0207 */
[----:B------:R-:W-:Y:S01]  /*02f0*/  LEA.HI.SX32 R14, R2, R14, 0x19 ;  /* 0x0000000e020e7211 */ /* 0x000fe200078fcaff */
[----:B------:R-:W-:Y:S01]  /*0300*/  IMAD R15, R10, -0xe1, R15 ;  /* 0xffffff1f0a0f7824 */ /* 0x000fe200078e020f */
[----:B------:R-:W-:Y:S01]  /*0310*/  ISETP.GE.AND P4, PT, R23, 0x1c200, PT ;  /* 0x0001c2001700780c */ /* 0x000fe20003f86270 */
[----:B-1----:R-:W-:Y:S01]  /*0320*/  IMAD.WIDE R26, R7, 0x4, R24 ;  /* 0x00000004071a7825 */ /* 0x002fe200078e0218 */
[----:B------:R-:W-:-:S02]  /*0330*/  SHF.R.U32.HI R18, RZ, 0x1f, R4 ;  /* 0x0000001fff127819 */ /* 0x000fc40000011604 */
[----:B------:R-:W-:Y:S01]  /*0340*/  LEA.HI.SX32 R20, R0, R12, 0x19 ;  /* 0x0000000c00147211 */ /* 0x000fe200078fcaff */
[C---:B------:R-:W-:Y:S01]  /*0350*/  IMAD R9, R6.reuse, 0xe1, R9 ;  /* 0x000000e106097824 */ /* 0x040fe200078e0209 */
[----:B------:R-:W-:Y:S01]  /*0360*/  LEA.HI.SX32 R16, R3, R16, 0x19 ;  /* 0x0000001003107211 */ /* 0x000fe200078fcaff */
[----:B------:R-:W-:Y:S01]  /*0370*/  IMAD R7, R6, 0xe1, R15 ;  /* 0x000000e106077824 */ /* 0x000fe200078e020f */
[----:B------:R-:W-:Y:S01]  /*0380*/  LEA.HI.SX32 R18, R4, R18, 0x19 ;  /* 0x0000001204127211 */ /* 0x000fe200078fcaff */
[----:B------:R-:W-:Y:S01]  /*0390*/  IMAD R11, R14, -0xe1, R11 ;  /* 0xffffff1f0e0b7824 */ /* 0x000fe200078e020b */
[----:B------:R-:W-:Y:S01]  /*03a0*/  HFMA2.MMA R4, -RZ, RZ, 0, 0 ;  /* 0x00000000ff047435 */ /* 0x000fe200000001ff */
[----:B------:R-:W-:Y:S01]  /*03b0*/  IMAD R5, R6, 0xe1, R5 ;  /* 0x000000e106057824 */ /* 0x000fe200078e0205 */
[----:B------:R-:W-:Y:S01]  /*03c0*/  CS2R R2, SRZ ;  /* 0x0000000000027805 */ /* 0x000fe2000001ff00 */
[----:B------:R-:W-:Y:S01]  /*03d0*/  IMAD.WIDE R14, R9, 0x4, R24 ;  /* 0x00000004090e7825 */ /* 0x000fe200078e0218 */
[----:B------:R-:W-:-:S02]  /*03e0*/  ISETP.GE.AND P0, PT, R17, 0x1c200, PT ;  /* 0x0001c2001100780c */ /* 0x000fc40003f06270 */
[----:B------:R-:W-:Y:S01]  /*03f0*/  LEA.HI.SX32 R0, R0, R12, 0x12 ;  /* 0x0000000c00007211 */ /* 0x000fe200078f92ff */
[----:B------:R-:W-:Y:S01]  /*0400*/  IMAD.WIDE R8, R7, 0x4, R24 ;  /* 0x0000000407087825 */ /* 0x000fe200078e0218 */
[----:B------:R-:W-:Y:S01]  /*0410*/  CS2R R6, SRZ ;  /* 0x0000000000067805 */ /* 0x000fe2000001ff00 */
[----:B------:R-:W2:Y:S02]  /*0420*/  @!P4 LDG.E.EL R2, desc[UR4][R26.64] ;  /* 0x000000041a02c981 */ /* 0x000ea4000c2e1900 */
[----:B------:R-:W-:Y:S02]  /*0430*/  IMAD R19, R20, -0xe1, R17 ;  /* 0xffffff1f14137824 */ /* 0x000fe400078e0211 */
[----:B------:R-:W-:Y:S01]  /*0440*/  IMAD R17, R16, -0xe1, R13 ;  /* 0xffffff1f10117824 */ /* 0x000fe200078e020d */
[----:B------:R-:W3:Y:S01]  /*0450*/  @!P4 LDG.E.EL R6, desc[UR4][R14.64] ;  /* 0x000000040e06c981 */ /* 0x000ee2000c2e1900 */
[----:B------:R-:W-:Y:S01]  /*0460*/  IMAD.WIDE R12, R5, 0x4, R24 ;  /* 0x00000004050c7825 */ /* 0x000fe200078e0218 */
[----:B------:R-:W-:-:S03]  /*0470*/  MOV R5, RZ ;  /* 0x000000ff00057202 */ /* 0x000fc60000000f00 */
[----:B------:R-:W-:Y:S01]  /*0480*/  IMAD R21, R18, -0xe1, R21 ;  /* 0xffffff1f12157824 */ /* 0x000fe200078e0215 */
[----:B------:R-:W4:Y:S01]  /*0490*/  @!P4 LDG.E.EL R4, desc[UR4][R12.64] ;  /* 0x000000040c04c981 */ /* 0x000f22000c2e1900 */
[C---:B------:R-:W-:Y:S02]  /*04a0*/  IMAD R19, R0.reuse, 0xe1, R19 ;  /* 0x000000e100137824 */ /* 0x040fe400078e0213 */
[C---:B------:R-:W-:Y:S01]  /*04b0*/  IMAD R29, R0.reuse, 0xe1, R11 ;  /* 0x000000e1001d7824 */ /* 0x040fe200078e020b */
[----:B------:R1:W5:Y:S01]  /*04c0*/  @!P4 LDG.E.EL R5, desc[UR4][R8.64] ;  /* 0x000000040805c981 */ /* 0x000362000c2e1900 */
[C---:B------:R-:W-:Y:S01]  /*04d0*/  IMAD R17, R0.reuse, 0xe1, R17 ;  /* 0x000000e100117824 */ /* 0x040fe200078e0211 */
[----:B------:R-:W-:Y:S01]  /*04e0*/  HFMA2.MMA R16, -RZ, RZ, 0, 0 ;  /* 0x00000000ff107435 */ /* 0x000fe200000001ff */
[----:B------:R-:W-:Y:S01]  /*04f0*/  IMAD R21, R0, 0xe1, R21 ;  /* 0x000000e100157824 */ /* 0x000fe200078e0215 */
[----:B------:R-:W-:Y:S01]  /*0500*/  MOV R0, RZ ;  /* 0x000000ff00007202 */ /* 0x000fe20000000f00 */
[--C-:B------:R-:W-:Y:S01]  /*0510*/  IMAD.WIDE R10, R19, 0x4, R24.reuse ;  /* 0x00000004130a7825 */ /* 0x100fe200078e0218 */
[----:B01----:R-:W0:Y:S03]  /*0520*/  LDC.64 R8, c[0x0][0x210] ;  /* 0x00008400ff087b82 */ /* 0x003e260000000a00 */
[--C-:B------:R-:W-:Y:S01]  /*0530*/  IMAD.WIDE R12, R29, 0x4, R24.reuse ;  /* 0x000000041d0c7825 */ /* 0x100fe200078e0218 */
[----:B------:R-:W5:Y:S03]  /*0540*/  @!P0 LDG.E.EL R3, desc[UR4][R10.64] ;  /* 0x000000040a038981 */ /* 0x000f66000c2e1900 */
[--C-:B------:R-:W-:Y:S01]  /*0550*/  IMAD.WIDE R18, R17, 0x4, R24.reuse ;  /* 0x0000000411127825 */ /* 0x100fe200078e0218 */
[----:B------:R1:W5:Y:S03]  /*0560*/  @!P0 LDG.E.EL R7, desc[UR4][R12.64] ;  /* 0x000000040c078981 */ /* 0x000366000c2e1900 */
[----:B------:R-:W-:Y:S01]  /*0570*/  IMAD.WIDE R24, R21, 0x4, R24 ;  /* 0x0000000415187825 */ /* 0x000fe200078e0218 */
[----:B------:R0:W5:Y:S04]  /*0580*/  @!P0 LDG.E.EL R16, desc[UR4][R18.64] ;  /* 0x0000000412108981 */ /* 0x000168000c2e1900 */
[----:B------:R-:W5:Y:S01]  /*0590*/  @!P0 LDG.E.EL R0, desc[UR4][R24.64] ;  /* 0x0000000418008981 */ /* 0x000f62000c2e1900 */
[----:B------:R-:W-:-:S02]  /*05a0*/  CS2R R14, SRZ ;  /* 0x00000000000e7805 */ /* 0x000fc4000001ff00 */
[----:B-1----:R-:W-:Y:S01]  /*05b0*/  CS2R R12, SRZ ;  /* 0x00000000000c7805 */ /* 0x002fe2000001ff00 */
[----:B0-----:R-:W-:-:S05]  /*05c0*/  IMAD.WIDE R22, R23, 0x4, R8 ;  /* 0x0000000417167825 */ /* 0x001fca00078e0208 */
[----:B------:R-:W5:Y:S01]  /*05d0*/  @!P4 LDG.E.128 R12, desc[UR4][R22.64] ;  /* 0x00000004160cc981 */ /* 0x000f62000c1e1d00 */
[----:B------:R-:W-:Y:S02]  /*05e0*/  CS2R R8, SRZ ;  /* 0x0000000000087805 */ /* 0x000fe4000001ff00 */
[----:B------:R-:W-:-:S06]  /*05f0*/  CS2R R10, SRZ ;  /* 0x00000000000a7805 */ /* 0x000fcc000001ff00 */
[----:B------:R-:W5:Y:S01]  /*0600*/  @!P0 LDG.E.128 R8, desc[UR4][R22.64+0x800] ;  /* 0x0008000416088981 */ /* 0x000f62000c1e1d00 */
[----:B--2---:R-:W0:Y:S08]  /*0610*/  MUFU.SQRT R2, R2 ;  /* 0x0000000200027308 */ /* 0x004e300000002000 */
[----:B---3--:R-:W1:Y:S08]  /*0620*/  MUFU.SQRT R6, R6 ;  /* 0x0000000600067308 */ /* 0x008e700000002000 */
[----:B----4-:R-:W2:Y:S01]  /*0630*/  MUFU.SQRT R4, R4 ;  /* 0x0000000400047308 */ /* 0x010ea20000002000 */
[----:B0-----:R-:W-:-:S07]  /*0640*/  FADD R18, R2, 1.00000001335143196e-10 ;  /* 0x2edbe6ff02127421 */ /* 0x001fce0000000000 */
[----:B-----5:R-:W0:Y:S01]  /*0650*/  MUFU.SQRT R5, R5 ;  /* 0x0000000500057308 */ /* 0x020e220000002000 */
[----:B-1----:R-:W-:-:S07]  /*0660*/  FADD R2, R6, 1.00000001335143196e-10 ;  /* 0x2edbe6ff06027421 */ /* 0x002fce0000000000 */
[----:B------:R-:W1:Y:S01]  /*0670*/  MUFU.SQRT R3, R3 ;  /* 0x0000000300037308 */ /* 0x000e620000002000 */
[----:B--2---:R-:W-:Y:S01]  /*0680*/  FADD R17, R4, 1.00000001335143196e-10 ;  /* 0x2edbe6ff04117421 */ /* 0x004fe20000000000 */
[----:B------:R-:W-:-:S06]  /*0690*/  FSETP.GT.AND P5, PT, R2, 8.50705917302346158658e+37, PT ;  /* 0x7e8000000200780b */ /* 0x000fcc0003fa4000 */
[----:B------:R-:W2:Y:S01]  /*06a0*/  MUFU.SQRT R0, R0 ;  /* 0x0000000000007308 */ /* 0x000ea20000002000 */
[----:B------:R-:W-:-:S07]  /*06b0*/  FSETP.GT.AND P2, PT, R17, 8.50705917302346158658e+37, PT ;  /* 0x7e8000001100780b */ /* 0x000fce0003f44000 */
[----:B------:R-:W3:Y:S01]  /*06c0*/  MUFU.SQRT R7, R7 ;  /* 0x0000000700077308 */ /* 0x000ee20000002000 */
[----:B------:R-:W-:-:S07]  /*06d0*/  FSETP.GT.AND P6, PT, R18, 8.50705917302346158658e+37, PT ;  /* 0x7e8000001200780b */ /* 0x000fce0003fc4000 */
[----:B------:R-:W4:Y:S01]  /*06e0*/  MUFU.SQRT R16, R16 ;  /* 0x0000001000107308 */ /* 0x000f220000002000 */
[----:B0-----:R-:W-:Y:S01]  /*06f0*/  FADD R5, R5, 1.00000001335143196e-10 ;  /* 0x2edbe6ff05057421 */ /* 0x001fe20000000000 */
[----:B-1----:R-:W-:Y:S01]  /*0700*/  FADD R3, R3, 1.00000001335143196e-10 ;  /* 0x2edbe6ff03037421 */ /* 0x002fe20000000000 */
[----:B--2---:R-:W-:-:S03]  /*0710*/  FADD R0, R0, 1.00000001335143196e-10 ;  /* 0x2edbe6ff00007421 */ /* 0x004fc60000000000 */
[----:B------:R-:W-:Y:S01]  /*0720*/  FSETP.GT.AND P1, PT, R5, 8.50705917302346158658e+37, PT ;  /* 0x7e8000000500780b */ /* 0x000fe20003f24000 */
[----:B---3--:R-:W-:Y:S01]  /*0730*/  FADD R7, R7, 1.00000001335143196e-10 ;  /* 0x2edbe6ff07077421 */ /* 0x008fe20000000000 */
[----:B------:R-:W-:Y:S01]  /*0740*/  @P5 FMUL R2, R2, 0.25 ;  /* 0x3e80000002025820 */ /* 0x000fe20000400000 */
[----:B------:R-:W-:Y:S01]  /*0750*/  @P5 FMUL R14, R14, 0.25 ;  /* 0x3e8000000e0e5820 */ /* 0x000fe20000400000 */
[----:B------:R-:W-:Y:S01]  /*0760*/  FSETP.GT.AND P3, PT, R3, 8.50705917302346158658e+37, PT ;  /* 0x7e8000000300780b */ /* 0x000fe20003f64000 */
[----:B------:R-:W-:Y:S01]  /*0770*/  @P2 FMUL R17, R17, 0.25 ;  /* 0x3e80000011112820 */ /* 0x000fe20000400000 */
[----:B------:R-:W-:Y:S01]  /*0780*/  FSETP.GT.AND P5, PT, R0, 8.50705917302346158658e+37, PT ;  /* 0x7e8000000000780b */ /* 0x000fe20003fa4000 */
[----:B----4-:R-:W-:Y:S01]  /*0790*/  FADD R16, R16, 1.00000001335143196e-10 ;  /* 0x2edbe6ff10107421 */ /* 0x010fe20000000000 */
[----:B------:R-:W-:Y:S01]  /*07a0*/  @P6 FMUL R18, R18, 0.25 ;  /* 0x3e80000012126820 */ /* 0x000fe20000400000 */
[----:B------:R-:W-:Y:S01]  /*07b0*/  @P2 FMUL R12, R12, 0.25 ;  /* 0x3e8000000c0c2820 */ /* 0x000fe20000400000 */
[----:B------:R-:W-:Y:S01]  /*07c0*/  @P6 FMUL R13, R13, 0.25 ;  /* 0x3e8000000d0d6820 */ /* 0x000fe20000400000 */
[----:B------:R-:W-:-:S02]  /*07d0*/  FSETP.GT.AND P2, PT, R7, 8.50705917302346158658e+37, PT ;  /* 0x7e8000000700780b */ /* 0x000fc40003f44000 */
[----:B------:R-:W-:Y:S01]  /*07e0*/  FSETP.GT.AND P6, PT, R16, 8.50705917302346158658e+37, PT ;  /* 0x7e8000001000780b */ /* 0x000fe20003fc4000 */
[----:B------:R-:W-:Y:S01]  /*07f0*/  @P1 FMUL R5, R5, 0.25 ;  /* 0x3e80000005051820 */ /* 0x000fe20000400000 */
[----:B------:R-:W0:Y:S02]  /*0800*/  MUFU.RCP R17, R17 ;  /* 0x0000001100117308 */ /* 0x000e240000001000 */
[----:B------:R-:W-:Y:S02]  /*0810*/  @P3 FMUL R3, R3, 0.25 ;  /* 0x3e80000003033820 */ /* 0x000fe40000400000 */
[----:B------:R-:W-:-:S04]  /*0820*/  @P5 FMUL R0, R0, 0.25 ;  /* 0x3e80000000005820 */ /* 0x000fc80000400000 */
[----:B------:R-:W1:Y:S01]  /*0830*/  MUFU.RCP R18, R18 ;  /* 0x0000001200127308 */ /* 0x000e620000001000 */
[----:B------:R-:W-:Y:S02]  /*0840*/  @P2 FMUL R7, R7, 0.25 ;  /* 0x3e80000007072820 */ /* 0x000fe40000400000 */
[----:B------:R-:W-:-:S05]  /*0850*/  @P6 FMUL R16, R16, 0.25 ;  /* 0x3e80000010106820 */ /* 0x000fca0000400000 */
[----:B------:R-:W2:Y:S08]  /*0860*/  MUFU.RCP R19, R2 ;  /* 0x0000000200137308 */ /* 0x000eb00000001000 */
[----:B------:R-:W3:Y:S01]  /*0870*/  MUFU.RCP R4, R5 ;  /* 0x0000000500047308 */ /* 0x000ee20000001000 */
[----:B------:R-:W-:-:S07]  /*0880*/  @P1 FMUL R15, R15, 0.25 ;  /* 0x3e8000000f0f1820 */ /* 0x000fce0000400000 */
[----:B------:R-:W4:Y:S01]  /*0890*/  MUFU.RCP R3, R3 ;  /* 0x0000000300037308 */ /* 0x000f220000001000 */
[----:B0-----:R-:W-:-:S07]  /*08a0*/  FMUL R12, R17, R12 ;  /* 0x0000000c110c7220 */ /* 0x001fce0000400000 */
[----:B------:R-:W0:Y:S01]  /*08b0*/  MUFU.RCP R2, R7 ;  /* 0x0000000700027308 */ /* 0x000e220000001000 */
[----:B-1----:R-:W-:-:S07]  /*08c0*/  FMUL R13, R18, R13 ;  /* 0x0000000d120d7220 */ /* 0x002fce0000400000 */
[----:B------:R-:W1:Y:S01]  /*08d0*/  MUFU.RCP R5, R16 ;  /* 0x0000001000057308 */ /* 0x000e620000001000 */
[----:B--2---:R-:W-:-:S07]  /*08e0*/  FMUL R14, R19, R14 ;  /* 0x0000000e130e7220 */ /* 0x004fce0000400000 */
[----:B------:R-:W2:Y:S01]  /*08f0*/  MUFU.RCP R0, R0 ;  /* 0x0000000000007308 */ /* 0x000ea20000001000 */
[----:B---3--:R-:W-:Y:S01]  /*0900*/  FMUL R15, R4, R15 ;  /* 0x0000000f040f7220 */ /* 0x008fe20000400000 */
[----:B------:R-:W-:Y:S01]  /*0910*/  @P3 FMUL R8, R8, 0.25 ;  /* 0x3e80000008083820 */ /* 0x000fe20000400000 */
[----:B------:R-:W-:Y:S01]  /*0920*/  @P2 FMUL R9, R9, 0.25 ;  /* 0x3e80000009092820 */ /* 0x000fe20000400000 */
[----:B------:R-:W-:Y:S01]  /*0930*/  @P6 FMUL R10, R10, 0.25 ;  /* 0x3e8000000a0a6820 */ /* 0x000fe20000400000 */
[----:B------:R-:W-:Y:S01]  /*0940*/  @P5 FMUL R11, R11, 0.25 ;  /* 0x3e8000000b0b5820 */ /* 0x000fe20000400000 */
[----:B------:R3:W-:Y:S01]  /*0950*/  @!P4 STG.E.128 desc[UR4][R22.64], R12 ;  /* 0x0000000c1600c986 */ /* 0x0007e2000c101d04 */
[----:B----4-:R-:W-:Y:S01]  /*0960*/  FMUL R8, R3, R8 ;  /* 0x0000000803087220 */ /* 0x010fe20000400000 */
[----:B0-----:R-:W-:Y:S01]  /*0970*/  FMUL R9, R2, R9 ;  /* 0x0000000902097220 */ /* 0x001fe20000400000 */
[----:B-1----:R-:W-:Y:S01]  /*0980*/  FMUL R10, R5, R10 ;  /* 0x0000000a050a7220 */ /* 0x002fe20000400000 */
[----:B--2---:R-:W-:Y:S01]  /*0990*/  FMUL R11, R0, R11 ;  /* 0x0000000b000b7220 */ /* 0x004fe20000400000 */
[----:B------:R-:W-:Y:S06]  /*09a0*/  @P0 EXIT ;  /* 0x000000000000094d */ /* 0x000fec0003800000 */
[----:B------:R-:W-:Y:S01]  /*09b0*/  STG.E.128 desc[UR4][R22.64+0x800], R8 ;  /* 0x0008000816007986 */ /* 0x000fe2000c101d04 */
[----:B------:R-:W-:Y:S05]  /*09c0*/  EXIT ;  /* 0x000000000000794d */ /* 0x000fea0003800000 */
.L_x_0:
[----:B------:R-:W-:-:S00]  /*09d0*/  BRA `(.L_x_0) ;  /* 0xfffffffc00fc7947 */ /* 0x000fc0000383ffff */
[----:B------:R-:W-:-:S00]  /*09e0*/  NOP ;  /* 0x0000000000007918 */ /* 0x000fc00000000000 */
        /* <DEDUP_REMOVED lines=9> */
.L_x_1:


//--------------------- .nv.global.init           --------------------------
	.section	.nv.global.init,"aw",@progbits
.nv.global.init:
	.type		_$_str,@object
	.size		_$_str,(_$_str_$_2 - _$_str)
_$_str:
        /*0000*/ 	.byte	0x5f, 0x5f, 0x43, 0x55, 0x44, 0x41, 0x5f, 0x46, 0x54, 0x5a, 0x00
	.type		_$_str_$_2,@object
	.size		_$_str_$_2,(.L_1 - _$_str_$_2)
_$_str_$_2:
        /*000b*/ 	.byte	0x5f, 0x5f, 0x43, 0x55, 0x44, 0x41, 0x5f, 0x50, 0x52, 0x45, 0x43, 0x5f, 0x53, 0x51, 0x52, 0x54
        /*001b*/ 	.byte	0x00
.L_1:


//--------------------- .nv.constant0.triton_poi_fused_add_div_sqrt_16 --------------------------
	.section	.nv.constant0.triton_poi_fused_add_div_sqrt_16,"a",@progbits
	.sectionflags	@""
	.align	4
.nv.constant0.triton_poi_fused_add_div_sqrt_16:
	.zero		548
